	.headerflags	@"EF_CUDA_TEXMODE_UNIFIED EF_CUDA_64BIT_ADDRESS EF_CUDA_ACCELERATORS EF_CUDA_SM90 EF_CUDA_VIRTUAL_SM(EF_CUDA_SM90)"
	.elftype	@"ET_EXEC"


//--------------------- .nv.info                  --------------------------
	.section	.nv.info,"",@"SHT_CUDA_INFO"
	.align	4


	//----- nvinfo : EIATTR_REGCOUNT
	.align		4
        /*0000*/ 	.byte	0x04, 0x2f
        /*0002*/ 	.short	(.L_3 - .L_2)
	.align		4
.L_2:
        /*0004*/ 	.word	index@(triton_poi_fused__native_batch_norm_legit_no_training_relu_5)
        /*0008*/ 	.word	0x00000026


	//----- nvinfo : EIATTR_MIN_STACK_SIZE
	.align		4
.L_3:
        /*000c*/ 	.byte	0x04, 0x12
        /*000e*/ 	.short	(.L_5 - .L_4)
	.align		4
.L_4:
        /*0010*/ 	.word	index@(triton_poi_fused__native_batch_norm_legit_no_training_relu_5)
        /*0014*/ 	.word	0x00000000


	//----- nvinfo : EIATTR_FRAME_SIZE
	.align		4
.L_5:
        /*0018*/ 	.byte	0x04, 0x11
        /*001a*/ 	.short	(.L_7 - .L_6)
	.align		4
.L_6:
        /*001c*/ 	.word	index@(triton_poi_fused__native_batch_norm_legit_no_training_relu_5)
        /*0020*/ 	.word	0x00000000


	//----- nvinfo : EIATTR_MIN_STACK_SIZE
	.align		4
.L_7:
        /*0024*/ 	.byte	0x04, 0x12
        /*0026*/ 	.short	(.L_9 - .L_8)
	.align		4
.L_8:
        /*0028*/ 	.word	index@(triton_poi_fused__native_batch_norm_legit_no_training_relu_5)
        /*002c*/ 	.word	0x00000000
.L_9:


//--------------------- .nv.info.triton_poi_fused__native_batch_norm_legit_no_training_relu_5 --------------------------
	.section	.nv.info.triton_poi_fused__native_batch_norm_legit_no_training_relu_5,"",@"SHT_CUDA_INFO"
	.sectionflags	@""
	.align	4


	//----- nvinfo : EIATTR_CUDA_API_VERSION
	.align		4
        /*0000*/ 	.byte	0x04, 0x37
        /*0002*/ 	.short	(.L_11 - .L_10)
.L_10:
        /*0004*/ 	.word	0x0000007c


	//----- nvinfo : EIATTR_KPARAM_INFO
	.align		4
.L_11:
        /*0008*/ 	.byte	0x04, 0x17
        /*000a*/ 	.short	(.L_13 - .L_12)
.L_12:
        /*000c*/ 	.word	0x00000000
        /*0010*/ 	.short	0x0006
        /*0012*/ 	.short	0x0030
        /*0014*/ 	.byte	0x00, 0xf0, 0x11, 0x00


	//----- nvinfo : EIATTR_KPARAM_INFO
	.align		4
.L_13:
        /*0018*/ 	.byte	0x04, 0x17
        /*001a*/ 	.short	(.L_15 - .L_14)
.L_14:
        /*001c*/ 	.word	0x00000000
        /*0020*/ 	.short	0x0005
        /*0022*/ 	.short	0x0028
        /*0024*/ 	.byte	0x00, 0xf4, 0x21, 0x00


	//----- nvinfo : EIATTR_KPARAM_INFO
	.align		4
.L_15:
        /*0028*/ 	.byte	0x04, 0x17
        /*002a*/ 	.short	(.L_17 - .L_16)
.L_16:
        /*002c*/ 	.word	0x00000000
        /*0030*/ 	.short	0x0004
        /*0032*/ 	.short	0x0020
        /*0034*/ 	.byte	0x00, 0xf4, 0x21, 0x00


	//----- nvinfo : EIATTR_KPARAM_INFO
	.align		4
.L_17:
        /*0038*/ 	.byte	0x04, 0x17
        /*003a*/ 	.short	(.L_19 - .L_18)
.L_18:
        /*003c*/ 	.word	0x00000000
        /*0040*/ 	.short	0x0003
        /*0042*/ 	.short	0x0018
        /*0044*/ 	.byte	0x00, 0xf4, 0x21, 0x00


	//----- nvinfo : EIATTR_KPARAM_INFO
	.align		4
.L_19:
        /*0048*/ 	.byte	0x04, 0x17
        /*004a*/ 	.short	(.L_21 - .L_20)
.L_20:
        /*004c*/ 	.word	0x00000000
        /*0050*/ 	.short	0x0002
        /*0052*/ 	.short	0x0010
        /*0054*/ 	.byte	0x00, 0xf4, 0x21, 0x00


	//----- nvinfo : EIATTR_KPARAM_INFO
	.align		4
.L_21:
        /*0058*/ 	.byte	0x04, 0x17
        /*005a*/ 	.short	(.L_23 - .L_22)
.L_22:
        /*005c*/ 	.word	0x00000000
        /*0060*/ 	.short	0x0001
        /*0062*/ 	.short	0x0008
        /*0064*/ 	.byte	0x00, 0xf4, 0x21, 0x00


	//----- nvinfo : EIATTR_KPARAM_INFO
	.align		4
.L_23:
        /*0068*/ 	.byte	0x04, 0x17
        /*006a*/ 	.short	(.L_25 - .L_24)
.L_24:
        /*006c*/ 	.word	0x00000000
        /*0070*/ 	.short	0x0000
        /*0072*/ 	.short	0x0000
        /*0074*/ 	.byte	0x00, 0xf4, 0x21, 0x00


	//----- nvinfo : EIATTR_SPARSE_MMA_MASK
	.align		4
.L_25:
        /*0078*/ 	.byte	0x03, 0x50
        /*007a*/ 	.short	0x0000


	//----- nvinfo : EIATTR_MAXREG_COUNT
	.align		4
        /*007c*/ 	.byte	0x03, 0x1b
        /*007e*/ 	.short	0x00ff


	//----- nvinfo : EIATTR_EXIT_INSTR_OFFSETS
	.align		4
        /*0080*/ 	.byte	0x04, 0x1c
        /*0082*/ 	.short	(.L_27 - .L_26)


	//   ....[0]....
.L_26:
        /*0084*/ 	.word	0x00000a50


	//----- nvinfo : EIATTR_REQNTID
	.align		4
.L_27:
        /*0088*/ 	.byte	0x04, 0x10
        /*008a*/ 	.short	(.L_29 - .L_28)
.L_28:
        /*008c*/ 	.word	0x00000080
        /*0090*/ 	.word	0x00000001
        /*0094*/ 	.word	0x00000001


	//----- nvinfo : EIATTR_CBANK_PARAM_SIZE
	.align		4
.L_29:
        /*0098*/ 	.byte	0x03, 0x19
        /*009a*/ 	.short	0x0034


	//----- nvinfo : EIATTR_PARAM_CBANK
	.align		4
        /*009c*/ 	.byte	0x04, 0x0a
        /*009e*/ 	.short	(.L_31 - .L_30)
	.align		4
.L_30:
        /*00a0*/ 	.word	index@(.nv.constant0.triton_poi_fused__native_batch_norm_legit_no_training_relu_5)
        /*00a4*/ 	.short	0x0210
        /*00a6*/ 	.short	0x0034


	//----- nvinfo : EIATTR_SW_WAR
	.align		4
.L_31:
        /*00a8*/ 	.byte	0x04, 0x36
        /*00aa*/ 	.short	(.L_33 - .L_32)
.L_32:
        /*00ac*/ 	.word	0x00000008
.L_33:


//--------------------- .nv.callgraph             --------------------------
	.section	.nv.callgraph,"",@"SHT_CUDA_CALLGRAPH"
	.align	4
	.sectionentsize	8
	.align		4
        /*0000*/ 	.word	0x00000000
	.align		4
        /*0004*/ 	.word	0xffffffff
	.align		4
        /*0008*/ 	.word	0x00000000
	.align		4
        /*000c*/ 	.word	0xfffffffe
	.align		4
        /*0010*/ 	.word	0x00000000
	.align		4
        /*0014*/ 	.word	0xfffffffd
	.align		4
        /*0018*/ 	.word	0x00000000
	.align		4
        /*001c*/ 	.word	0xfffffffc


//--------------------- .nv.constant4             --------------------------
	.section	.nv.constant4,"a",@progbits
	.align	8
	.align		8
.nv.constant4:
        /*0000*/ 	.dword	_$_str
	.align		8
        /*0008*/ 	.dword	_$_str_$_2


//--------------------- .text.triton_poi_fused__native_batch_norm_legit_no_training_relu_5 --------------------------
	.section	.text.triton_poi_fused__native_batch_norm_legit_no_training_relu_5,"ax",@progbits
	.align	128
        .global         triton_poi_fused__native_batch_norm_legit_no_training_relu_5
        .type           triton_poi_fused__native_batch_norm_legit_no_training_relu_5,@function
        .size           triton_poi_fused__native_batch_norm_legit_no_training_relu_5,(.L_x_1 - triton_poi_fused__native_batch_norm_legit_no_training_relu_5)
        .other          triton_poi_fused__native_batch_norm_legit_no_training_relu_5,@"STO_CUDA_ENTRY STV_DEFAULT"
triton_poi_fused__native_batch_norm_legit_no_training_relu_5:
.text.triton_poi_fused__native_batch_norm_legit_no_training_relu_5:
[----:B------:R-:W-:Y:S01]  /*0000*/  LDC R1, c[0x0][0x28] ;  /* 0x00000a00ff017b82 */ /* 0x000fe20000000800 */
[----:B------:R-:W1:Y:S07]  /*0010*/  S2R R0, SR_TID.X ;  /* 0x0000000000007919 */ /* 0x000e6e0000002100 */
[----:B------:R-:W2:Y:S01]  /*0020*/  LDC.64 R16, c[0x0][0x220] ;  /* 0x00008800ff107b82 */ /* 0x000ea20000000a00 */
[----:B------:R-:W-:Y:S01]  /*0030*/  ULDC.64 UR4, c[0x0][0x208] ;  /* 0x0000820000047ab9 */ /* 0x000fe20000000a00 */
[----:B------:R-:W3:Y:S06]  /*0040*/  S2R R3, SR_CTAID.X ;  /* 0x0000000000037919 */ /* 0x000eec0000002500 */
[----:B------:R-:W4:Y:S08]  /*0050*/  LDC.64 R20, c[0x0][0x218] ;  /* 0x00008600ff147b82 */ /* 0x000f300000000a00 */
[----:B------:R-:W5:Y:S08]  /*0060*/  LDC.64 R22, c[0x0][0x210] ;  /* 0x00008400ff167b82 */ /* 0x000f700000000a00 */
[----:B------:R-:W5:Y:S01]  /*0070*/  LDC.64 R32, c[0x0][0x230] ;  /* 0x00008c00ff207b82 */ /* 0x000f620000000a00 */
[----:B-1----:R-:W-:-:S04]  /*0080*/  SHF.L.U32 R0, R0, 0x2, RZ ;  /* 0x0000000200007819 */ /* 0x002fc800000006ff */
[----:B------:R-:W-:-:S04]  /*0090*/  LOP3.LUT R0, R0, 0x1fc, RZ, 0xc0, !PT ;  /* 0x000001fc00007812 */ /* 0x000fc800078ec0ff */
[----:B---3--:R-:W-:-:S05]  /*00a0*/  LEA R2, R3, R0, 0xa ;  /* 0x0000000003027211 */ /* 0x008fca00078e50ff */
[----:B------:R-:W-:-:S05]  /*00b0*/  IMAD.HI R0, R2, 0x2aaaaaab, RZ ;  /* 0x2aaaaaab02007827 */ /* 0x000fca00078e02ff */
[----:B------:R-:W-:-:S04]  /*00c0*/  SHF.R.U32.HI R3, RZ, 0x1f, R0 ;  /* 0x0000001fff037819 */ /* 0x000fc80000011600 */
[----:B------:R-:W-:-:S05]  /*00d0*/  LEA.HI R3, R0, R3, RZ, 0x18 ;  /* 0x0000000300037211 */ /* 0x000fca00078fc0ff */
[----:B------:R-:W-:-:S04]  /*00e0*/  IMAD R19, R3, -0x600, R2 ;  /* 0xfffffa0003137824 */ /* 0x000fc800078e0202 */
[----:B--2---:R-:W-:-:S06]  /*00f0*/  IMAD.WIDE R12, R19, 0x4, R16 ;  /* 0x00000004130c7825 */ /* 0x004fcc00078e0210 */
[----:B------:R-:W2:Y:S01]  /*0100*/  LDG.E.EL.128 R12, desc[UR4][R12.64] ;  /* 0x000000040c0c7981 */ /* 0x000ea2000c2e1d00 */
[----:B------:R-:W-:Y:S01]  /*0110*/  IADD3 R3, R2, 0x200, RZ ;  /* 0x0000020002037810 */ /* 0x000fe20007ffe0ff */
[----:B----4-:R-:W-:-:S04]  /*0120*/  IMAD.WIDE R8, R19, 0x4, R20 ;  /* 0x0000000413087825 */ /* 0x010fc800078e0214 */
[----:B------:R-:W-:Y:S02]  /*0130*/  IMAD.HI R0, R3, 0x2aaaaaab, RZ ;  /* 0x2aaaaaab03007827 */ /* 0x000fe400078e02ff */
[----:B------:R-:W3:Y:S02]  /*0140*/  LDG.E.EL.128 R8, desc[UR4][R8.64] ;  /* 0x0000000408087981 */ /* 0x000ee4000c2e1d00 */
[----:B-----5:R-:W-:Y:S01]  /*0150*/  IMAD.WIDE R22, R2, 0x4, R22 ;  /* 0x0000000402167825 */ /* 0x020fe200078e0216 */
[----:B------:R-:W-:-:S04]  /*0160*/  SHF.R.U32.HI R25, RZ, 0x1f, R0 ;  /* 0x0000001fff197819 */ /* 0x000fc80000011600 */
[----:B------:R-:W3:Y:S01]  /*0170*/  LDG.E.128 R4, desc[UR4][R22.64] ;  /* 0x0000000416047981 */ /* 0x000ee2000c1e1d00 */
[----:B------:R-:W-:-:S03]  /*0180*/  LEA.HI R0, R0, R25, RZ, 0x18 ;  /* 0x0000001900007211 */ /* 0x000fc600078fc0ff */
[----:B------:R1:W4:Y:S02]  /*0190*/  LDG.E.128 R28, desc[UR4][R22.64+0x800] ;  /* 0x00080004161c7981 */ /* 0x000324000c1e1d00 */
[----:B------:R-:W-:-:S04]  /*01a0*/  IMAD R3, R0, -0x600, R3 ;  /* 0xfffffa0000037824 */ /* 0x000fc800078e0203 */
[----:B------:R-:W-:Y:S01]  /*01b0*/  IMAD.WIDE R24, R3, 0x4, R20 ;  /* 0x0000000403187825 */ /* 0x000fe200078e0214 */
[----:B-1----:R-:W1:Y:S05]  /*01c0*/  LDC.64 R22, c[0x0][0x228] ;  /* 0x00008a00ff167b82 */ /* 0x002e6a0000000a00 */
[----:B------:R-:W4:Y:S01]  /*01d0*/  LDG.E.EL.128 R24, desc[UR4][R24.64] ;  /* 0x0000000418187981 */ /* 0x000f22000c2e1d00 */
[----:B------:R-:W-:Y:S01]  /*01e0*/  HFMA2.MMA R0, -RZ, RZ, 1.625, 0 ;  /* 0x3e800000ff007435 */ /* 0x000fe200000001ff */
[----:B-1----:R-:W-:-:S04]  /*01f0*/  IMAD.WIDE R34, R19, 0x4, R22 ;  /* 0x0000000413227825 */ /* 0x002fc800078e0216 */
[----:B--2---:R-:W-:Y:S01]  /*0200*/  FADD R18, R12, 9.9999997473787516356e-06 ;  /* 0x3727c5ac0c127421 */ /* 0x004fe20000000000 */
[----:B------:R-:W-:-:S05]  /*0210*/  FADD R20, R13, 9.9999997473787516356e-06 ;  /* 0x3727c5ac0d147421 */ /* 0x000fca0000000000 */
[----:B------:R-:W1:Y:S01]  /*0220*/  MUFU.SQRT R18, R18 ;  /* 0x0000001200127308 */ /* 0x000e620000002000 */
[----:B------:R-:W-:-:S07]  /*0230*/  FADD R14, R14, 9.9999997473787516356e-06 ;  /* 0x3727c5ac0e0e7421 */ /* 0x000fce0000000000 */
[----:B------:R-:W2:Y:S01]  /*0240*/  MUFU.SQRT R20, R20 ;  /* 0x0000001400147308 */ /* 0x000ea20000002000 */
[----:B------:R-:W-:-:S07]  /*0250*/  FADD R15, R15, 9.9999997473787516356e-06 ;  /* 0x3727c5ac0f0f7421 */ /* 0x000fce0000000000 */
[----:B------:R-:W5:Y:S01]  /*0260*/  MUFU.SQRT R12, R14 ;  /* 0x0000000e000c7308 */ /* 0x000f620000002000 */
[----:B-1----:R-:W-:-:S07]  /*0270*/  FSETP.GT.AND P6, PT, R18, 8.50705917302346158658e+37, PT ;  /* 0x7e8000001200780b */ /* 0x002fce0003fc4000 */
[----:B------:R-:W1:Y:S01]  /*0280*/  MUFU.SQRT R13, R15 ;  /* 0x0000000f000d7308 */ /* 0x000e620000002000 */
[----:B--2---:R-:W-:Y:S02]  /*0290*/  FSETP.GT.AND P5, PT, R20, 8.50705917302346158658e+37, PT ;  /* 0x7e8000001400780b */ /* 0x004fe40003fa4000 */
[----:B------:R-:W-:Y:S02]  /*02a0*/  FSETP.GEU.AND P4, PT, R18, 1.175494350822287508e-38, PT ;  /* 0x008000001200780b */ /* 0x000fe40003f8e000 */
[----:B------:R-:W-:Y:S02]  /*02b0*/  FSETP.GEU.AND P3, PT, R20, 1.175494350822287508e-38, PT ;  /* 0x008000001400780b */ /* 0x000fe40003f6e000 */
[----:B-----5:R-:W-:Y:S01]  /*02c0*/  FSETP.GT.AND P2, PT, R12, 8.50705917302346158658e+37, PT ;  /* 0x7e8000000c00780b */ /* 0x020fe20003f44000 */
[----:B------:R-:W-:Y:S01]  /*02d0*/  @P6 FMUL R18, R18, 0.25 ;  /* 0x3e80000012126820 */ /* 0x000fe20000400000 */
[----:B---3--:R-:W-:Y:S01]  /*02e0*/  FADD R4, R4, -R8 ;  /* 0x8000000804047221 */ /* 0x008fe20000000000 */
[----:B------:R-:W-:-:S02]  /*02f0*/  FSETP.GEU.AND P0, PT, R12, 1.175494350822287508e-38, PT ;  /* 0x008000000c00780b */ /* 0x000fc40003f0e000 */
[----:B------:R-:W-:Y:S02]  /*0300*/  FSEL R8, R0, 1, P6 ;  /* 0x3f80000000087808 */ /* 0x000fe40003000000 */
[----:B------:R-:W-:Y:S01]  /*0310*/  @P5 FMUL R20, R20, 0.25 ;  /* 0x3e80000014145820 */ /* 0x000fe20000400000 */
[C---:B-1----:R-:W-:Y:S01]  /*0320*/  FSETP.GT.AND P1, PT, R13.reuse, 8.50705917302346158658e+37, PT ;  /* 0x7e8000000d00780b */ /* 0x042fe20003f24000 */
[----:B------:R-:W-:Y:S01]  /*0330*/  @!P4 FMUL R18, R18, 16777216 ;  /* 0x4b8000001212c820 */ /* 0x000fe20000400000 */
[----:B------:R-:W-:Y:S01]  /*0340*/  FSETP.GEU.AND P6, PT, R13, 1.175494350822287508e-38, PT ;  /* 0x008000000d00780b */ /* 0x000fe20003fce000 */
[----:B------:R-:W-:Y:S01]  /*0350*/  @!P3 FMUL R20, R20, 16777216 ;  /* 0x4b8000001414b820 */ /* 0x000fe20000400000 */
[----:B------:R-:W-:Y:S02]  /*0360*/  FADD R5, R5, -R9 ;  /* 0x8000000905057221 */ /* 0x000fe40000000000 */
[----:B------:R-:W1:Y:S01]  /*0370*/  MUFU.RCP R9, R18 ;  /* 0x0000001200097308 */ /* 0x000e620000001000 */
[----:B------:R-:W-:Y:S01]  /*0380*/  @P2 FMUL R12, R12, 0.25 ;  /* 0x3e8000000c0c2820 */ /* 0x000fe20000400000 */
[----:B------:R-:W-:-:S06]  /*0390*/  FADD R7, R7, -R11 ;  /* 0x8000000b07077221 */ /* 0x000fcc0000000000 */
[----:B------:R-:W2:Y:S01]  /*03a0*/  MUFU.RCP R20, R20 ;  /* 0x0000001400147308 */ /* 0x000ea20000001000 */
[----:B------:R-:W-:Y:S01]  /*03b0*/  @P1 FMUL R13, R13, 0.25 ;  /* 0x3e8000000d0d1820 */ /* 0x000fe20000400000 */
[----:B------:R-:W-:Y:S01]  /*03c0*/  @!P0 FMUL R12, R12, 16777216 ;  /* 0x4b8000000c0c8820 */ /* 0x000fe20000400000 */
[----:B------:R-:W-:Y:S01]  /*03d0*/  FSEL R11, R0, 1, P5 ;  /* 0x3f800000000b7808 */ /* 0x000fe20002800000 */
[----:B----4-:R-:W-:Y:S01]  /*03e0*/  FADD R29, R29, -R25 ;  /* 0x800000191d1d7221 */ /* 0x010fe20000000000 */
[----:B------:R-:W-:Y:S01]  /*03f0*/  @!P6 FMUL R13, R13, 16777216 ;  /* 0x4b8000000d0de820 */ /* 0x000fe20000400000 */
[----:B------:R-:W-:Y:S01]  /*0400*/  FADD R24, R28, -R24 ;  /* 0x800000181c187221 */ /* 0x000fe20000000000 */
[----:B------:R-:W-:Y:S01]  /*0410*/  @!P4 FMUL R8, R8, 16777216 ;  /* 0x4b8000000808c820 */ /* 0x000fe20000400000 */
[----:B------:R-:W3:Y:S01]  /*0420*/  MUFU.RCP R25, R12 ;  /* 0x0000000c00197308 */ /* 0x000ee20000001000 */
[----:B------:R-:W-:Y:S02]  /*0430*/  @!P3 FMUL R11, R11, 16777216 ;  /* 0x4b8000000b0bb820 */ /* 0x000fe40000400000 */
[----:B-1----:R-:W-:Y:S01]  /*0440*/  FMUL R9, R9, R8 ;  /* 0x0000000809097220 */ /* 0x002fe20000400000 */
[----:B------:R-:W-:-:S04]  /*0450*/  FSEL R8, R0, 1, P2 ;  /* 0x3f80000000087808 */ /* 0x000fc80001000000 */
[----:B------:R-:W1:Y:S01]  /*0460*/  MUFU.RCP R28, R13 ;  /* 0x0000000d001c7308 */ /* 0x000e620000001000 */
[----:B--2---:R-:W-:Y:S01]  /*0470*/  FMUL R18, R20, R11 ;  /* 0x0000000b14127220 */ /* 0x004fe20000400000 */
[----:B------:R-:W-:Y:S01]  /*0480*/  FSEL R11, R0, 1, P1 ;  /* 0x3f800000000b7808 */ /* 0x000fe20000800000 */
[----:B------:R-:W-:Y:S01]  /*0490*/  @!P0 FMUL R8, R8, 16777216 ;  /* 0x4b80000008088820 */ /* 0x000fe20000400000 */
[----:B------:R-:W-:-:S03]  /*04a0*/  FMUL R21, R9, R4 ;  /* 0x0000000409157220 */ /* 0x000fc60000400000 */
[----:B------:R-:W-:Y:S01]  /*04b0*/  @!P6 FMUL R11, R11, 16777216 ;  /* 0x4b8000000b0be820 */ /* 0x000fe20000400000 */
[----:B---3--:R-:W-:Y:S01]  /*04c0*/  FMUL R25, R25, R8 ;  /* 0x0000000819197220 */ /* 0x008fe20000400000 */
[----:B------:R-:W-:Y:S01]  /*04d0*/  FADD R6, R6, -R10 ;  /* 0x8000000a06067221 */ /* 0x000fe20000000000 */
[----:B0-----:R-:W-:-:S04]  /*04e0*/  IMAD.WIDE R8, R19, 0x4, R32 ;  /* 0x0000000413087825 */ /* 0x001fc800078e0220 */
[----:B------:R-:W-:Y:S01]  /*04f0*/  FMUL R18, R18, R5 ;  /* 0x0000000512127220 */ /* 0x000fe20000400000 */
[----:B-1----:R-:W-:Y:S01]  /*0500*/  FMUL R28, R28, R11 ;  /* 0x0000000b1c1c7220 */ /* 0x002fe20000400000 */
[----:B------:R-:W-:Y:S01]  /*0510*/  FMUL R25, R25, R6 ;  /* 0x0000000619197220 */ /* 0x000fe20000400000 */
[----:B------:R-:W2:Y:S02]  /*0520*/  LDG.E.EL.128 R8, desc[UR4][R8.64] ;  /* 0x0000000408087981 */ /* 0x000ea4000c2e1d00 */
[----:B------:R-:W-:Y:S02]  /*0530*/  FMUL R28, R28, R7 ;  /* 0x000000071c1c7220 */ /* 0x000fe40000400000 */
[----:B------:R-:W2:Y:S01]  /*0540*/  LDG.E.EL.128 R4, desc[UR4][R34.64] ;  /* 0x0000000422047981 */ /* 0x000ea2000c2e1d00 */
[----:B------:R-:W-:-:S06]  /*0550*/  IMAD.WIDE R12, R3, 0x4, R16 ;  /* 0x00000004030c7825 */ /* 0x000fcc00078e0210 */
[----:B------:R-:W3:Y:S01]  /*0560*/  LDG.E.EL.128 R12, desc[UR4][R12.64] ;  /* 0x000000040c0c7981 */ /* 0x000ee2000c2e1d00 */
[----:B------:R-:W-:-:S04]  /*0570*/  IMAD.WIDE R16, R3, 0x4, R22 ;  /* 0x0000000403107825 */ /* 0x000fc800078e0216 */
[----:B------:R-:W-:-:S04]  /*0580*/  IMAD.WIDE R22, R3, 0x4, R32 ;  /* 0x0000000403167825 */ /* 0x000fc800078e0220 */
[----:B--2---:R-:W-:Y:S01]  /*0590*/  FFMA R4, R4, R21, R8 ;  /* 0x0000001504047223 */ /* 0x004fe20000000008 */
[----:B------:R-:W-:Y:S01]  /*05a0*/  FFMA R5, R5, R18, R9 ;  /* 0x0000001205057223 */ /* 0x000fe20000000009 */
[----:B------:R-:W2:Y:S04]  /*05b0*/  LDG.E.EL.128 R20, desc[UR4][R22.64] ;  /* 0x0000000416147981 */ /* 0x000ea8000c2e1d00 */
[----:B------:R-:W2:Y:S01]  /*05c0*/  LDG.E.EL.128 R16, desc[UR4][R16.64] ;  /* 0x0000000410107981 */ /* 0x000ea2000c2e1d00 */
[----:B---3--:R-:W-:-:S06]  /*05d0*/  FADD R3, R12, 9.9999997473787516356e-06 ;  /* 0x3727c5ac0c037421 */ /* 0x008fcc0000000000 */
[----:B------:R-:W0:Y:S01]  /*05e0*/  MUFU.SQRT R3, R3 ;  /* 0x0000000300037308 */ /* 0x000e220000002000 */
[----:B------:R-:W-:Y:S01]  /*05f0*/  FADD R13, R13, 9.9999997473787516356e-06 ;  /* 0x3727c5ac0d0d7421 */ /* 0x000fe20000000000 */
[----:B------:R-:W-:Y:S01]  /*0600*/  FADD R14, R14, 9.9999997473787516356e-06 ;  /* 0x3727c5ac0e0e7421 */ /* 0x000fe20000000000 */
[----:B------:R-:W-:Y:S01]  /*0610*/  FADD R15, R15, 9.9999997473787516356e-06 ;  /* 0x3727c5ac0f0f7421 */ /* 0x000fe20000000000 */
[----:B------:R-:W-:Y:S01]  /*0620*/  FFMA R6, R6, R25, R10 ;  /* 0x0000001906067223 */ /* 0x000fe2000000000a */
[----:B------:R-:W-:-:S03]  /*0630*/  FFMA R7, R7, R28, R11 ;  /* 0x0000001c07077223 */ /* 0x000fc6000000000b */
[----:B------:R-:W1:Y:S08]  /*0640*/  MUFU.SQRT R11, R13 ;  /* 0x0000000d000b7308 */ /* 0x000e700000002000 */
[----:B------:R-:W3:Y:S01]  /*0650*/  MUFU.SQRT R12, R14 ;  /* 0x0000000e000c7308 */ /* 0x000ee20000002000 */
[----:B0-----:R-:W-:-:S07]  /*0660*/  FSETP.GT.AND P6, PT, R3, 8.50705917302346158658e+37, PT ;  /* 0x7e8000000300780b */ /* 0x001fce0003fc4000 */
[----:B------:R-:W0:Y:S01]  /*0670*/  MUFU.SQRT R10, R15 ;  /* 0x0000000f000a7308 */ /* 0x000e220000002000 */
[----:B------:R-:W-:Y:S02]  /*0680*/  FSETP.GEU.AND P5, PT, R3, 1.175494350822287508e-38, PT ;  /* 0x008000000300780b */ /* 0x000fe40003fae000 */
[----:B-1----:R-:W-:Y:S02]  /*0690*/  FSETP.GT.AND P4, PT, R11, 8.50705917302346158658e+37, PT ;  /* 0x7e8000000b00780b */ /* 0x002fe40003f84000 */
[----:B---3--:R-:W-:Y:S01]  /*06a0*/  FSETP.GT.AND P2, PT, R12, 8.50705917302346158658e+37, PT ;  /* 0x7e8000000c00780b */ /* 0x008fe20003f44000 */
[----:B------:R-:W-:Y:S01]  /*06b0*/  @P6 FMUL R3, R3, 0.25 ;  /* 0x3e80000003036820 */ /* 0x000fe20000400000 */
[----:B------:R-:W-:Y:S02]  /*06c0*/  FSEL R8, R0, 1, P6 ;  /* 0x3f80000000087808 */ /* 0x000fe40003000000 */
[----:B------:R-:W-:Y:S02]  /*06d0*/  FSETP.GEU.AND P3, PT, R11, 1.175494350822287508e-38, PT ;  /* 0x008000000b00780b */ /* 0x000fe40003f6e000 */
[----:B0-----:R-:W-:-:S02]  /*06e0*/  FSETP.GT.AND P1, PT, R10, 8.50705917302346158658e+37, PT ;  /* 0x7e8000000a00780b */ /* 0x001fc40003f24000 */
[----:B------:R-:W-:Y:S02]  /*06f0*/  FSETP.GEU.AND P0, PT, R12, 1.175494350822287508e-38, PT ;  /* 0x008000000c00780b */ /* 0x000fe40003f0e000 */
[----:B------:R-:W-:Y:S01]  /*0700*/  FSETP.GEU.AND P6, PT, R10, 1.175494350822287508e-38, PT ;  /* 0x008000000a00780b */ /* 0x000fe20003fce000 */
[----:B------:R-:W-:Y:S01]  /*0710*/  @!P5 FMUL R3, R3, 16777216 ;  /* 0x4b8000000303d820 */ /* 0x000fe20000400000 */
[----:B------:R-:W-:Y:S01]  /*0720*/  @P4 FMUL R11, R11, 0.25 ;  /* 0x3e8000000b0b4820 */ /* 0x000fe20000400000 */
[----:B------:R-:W-:-:S04]  /*0730*/  @P2 FMUL R12, R12, 0.25 ;  /* 0x3e8000000c0c2820 */ /* 0x000fc80000400000 */
[----:B------:R-:W0:Y:S02]  /*0740*/  MUFU.RCP R3, R3 ;  /* 0x0000000300037308 */ /* 0x000e240000001000 */
[----:B------:R-:W-:Y:S01]  /*0750*/  @P1 FMUL R10, R10, 0.25 ;  /* 0x3e8000000a0a1820 */ /* 0x000fe20000400000 */
[----:B------:R-:W-:Y:S01]  /*0760*/  @!P3 FMUL R11, R11, 16777216 ;  /* 0x4b8000000b0bb820 */ /* 0x000fe20000400000 */
[----:B------:R-:W-:Y:S02]  /*0770*/  @!P0 FMUL R12, R12, 16777216 ;  /* 0x4b8000000c0c8820 */ /* 0x000fe40000400000 */
[----:B------:R-:W-:Y:S01]  /*0780*/  @!P6 FMUL R10, R10, 16777216 ;  /* 0x4b8000000a0ae820 */ /* 0x000fe20000400000 */
[----:B------:R-:W-:Y:S02]  /*0790*/  @!P5 FMUL R8, R8, 16777216 ;  /* 0x4b8000000808d820 */ /* 0x000fe40000400000 */
[----:B------:R-:W1:Y:S01]  /*07a0*/  MUFU.RCP R11, R11 ;  /* 0x0000000b000b7308 */ /* 0x000e620000001000 */
[----:B------:R-:W-:-:S07]  /*07b0*/  FSEL R14, R0, 1, P4 ;  /* 0x3f800000000e7808 */ /* 0x000fce0002000000 */
[----:B------:R-:W3:Y:S01]  /*07c0*/  MUFU.RCP R12, R12 ;  /* 0x0000000c000c7308 */ /* 0x000ee20000001000 */
[----:B------:R-:W-:-:S07]  /*07d0*/  FSEL R13, R0, 1, P2 ;  /* 0x3f800000000d7808 */ /* 0x000fce0001000000 */
[----:B------:R-:W4:Y:S01]  /*07e0*/  MUFU.RCP R10, R10 ;  /* 0x0000000a000a7308 */ /* 0x000f220000001000 */
[----:B------:R-:W-:Y:S01]  /*07f0*/  FSEL R15, R0, 1, P1 ;  /* 0x3f800000000f7808 */ /* 0x000fe20000800000 */
[----:B0-----:R-:W-:Y:S02]  /*0800*/  FMUL R3, R3, R8 ;  /* 0x0000000803037220 */ /* 0x001fe40000400000 */
[----:B------:R-:W0:Y:S01]  /*0810*/  LDC.64 R8, c[0x0][0x238] ;  /* 0x00008e00ff087b82 */ /* 0x000e220000000a00 */
[----:B------:R-:W-:Y:S01]  /*0820*/  @!P3 FMUL R14, R14, 16777216 ;  /* 0x4b8000000e0eb820 */ /* 0x000fe20000400000 */
[----:B------:R-:W-:Y:S01]  /*0830*/  @!P0 FMUL R13, R13, 16777216 ;  /* 0x4b8000000d0d8820 */ /* 0x000fe20000400000 */
[----:B------:R-:W-:Y:S01]  /*0840*/  @!P6 FMUL R15, R15, 16777216 ;  /* 0x4b8000000f0fe820 */ /* 0x000fe20000400000 */
[----:B------:R-:W-:Y:S01]  /*0850*/  FADD R26, R30, -R26 ;  /* 0x8000001a1e1a7221 */ /* 0x000fe20000000000 */
[----:B------:R-:W-:Y:S01]  /*0860*/  FADD R27, R31, -R27 ;  /* 0x8000001b1f1b7221 */ /* 0x000fe20000000000 */
[----:B-1----:R-:W-:Y:S01]  /*0870*/  FMUL R14, R11, R14 ;  /* 0x0000000e0b0e7220 */ /* 0x002fe20000400000 */
[----:B---3--:R-:W-:Y:S01]  /*0880*/  FMUL R13, R12, R13 ;  /* 0x0000000d0c0d7220 */ /* 0x008fe20000400000 */
[----:B----4-:R-:W-:Y:S01]  /*0890*/  FMUL R0, R10, R15 ;  /* 0x0000000f0a007220 */ /* 0x010fe20000400000 */
[----:B------:R-:W-:Y:S01]  /*08a0*/  FMUL R3, R3, R24 ;  /* 0x0000001803037220 */ /* 0x000fe20000400000 */
[----:B------:R-:W-:Y:S01]  /*08b0*/  FMUL R14, R14, R29 ;  /* 0x0000001d0e0e7220 */ /* 0x000fe20000400000 */
[----:B------:R-:W-:Y:S01]  /*08c0*/  FMUL R13, R13, R26 ;  /* 0x0000001a0d0d7220 */ /* 0x000fe20000400000 */
[----:B------:R-:W-:Y:S01]  /*08d0*/  FMUL R0, R0, R27 ;  /* 0x0000001b00007220 */ /* 0x000fe20000400000 */
[----:B------:R-:W-:-:S02]  /*08e0*/  FSETP.GEU.AND P6, PT, R7, RZ, PT ;  /* 0x000000ff0700720b */ /* 0x000fc40003fce000 */
[----:B------:R-:W-:Y:S02]  /*08f0*/  FSETP.GEU.AND P0, PT, R6, RZ, PT ;  /* 0x000000ff0600720b */ /* 0x000fe40003f0e000 */
[----:B------:R-:W-:Y:S02]  /*0900*/  SEL R7, R7, RZ, P6 ;  /* 0x000000ff07077207 */ /* 0x000fe40003000000 */
[C---:B------:R-:W-:Y:S02]  /*0910*/  FSETP.GEU.AND P1, PT, R5.reuse, RZ, PT ;  /* 0x000000ff0500720b */ /* 0x040fe40003f2e000 */
[----:B------:R-:W-:Y:S01]  /*0920*/  FSETP.GEU.AND P2, PT, R4, RZ, PT ;  /* 0x000000ff0400720b */ /* 0x000fe20003f4e000 */
[----:B0-----:R-:W-:Y:S01]  /*0930*/  IMAD.WIDE R8, R2, 0x4, R8 ;  /* 0x0000000402087825 */ /* 0x001fe200078e0208 */
[----:B------:R-:W-:Y:S02]  /*0940*/  SEL R6, R6, RZ, P0 ;  /* 0x000000ff06067207 */ /* 0x000fe40000000000 */
[----:B------:R-:W-:-:S02]  /*0950*/  SEL R5, R5, RZ, P1 ;  /* 0x000000ff05057207 */ /* 0x000fc40000800000 */
[----:B------:R-:W-:-:S05]  /*0960*/  SEL R4, R4, RZ, P2 ;  /* 0x000000ff04047207 */ /* 0x000fca0001000000 */
[----:B------:R-:W-:Y:S01]  /*0970*/  STG.E.128 desc[UR4][R8.64], R4 ;  /* 0x0000000408007986 */ /* 0x000fe2000c101d04 */
[----:B--2---:R-:W-:Y:S01]  /*0980*/  FFMA R3, R16, R3, R20 ;  /* 0x0000000310037223 */ /* 0x004fe20000000014 */
[----:B------:R-:W-:Y:S01]  /*0990*/  FFMA R14, R17, R14, R21 ;  /* 0x0000000e110e7223 */ /* 0x000fe20000000015 */
[----:B------:R-:W-:Y:S01]  /*09a0*/  FFMA R13, R18, R13, R22 ;  /* 0x0000000d120d7223 */ /* 0x000fe20000000016 */
[----:B------:R-:W-:Y:S02]  /*09b0*/  FFMA R0, R19, R0, R23 ;  /* 0x0000000013007223 */ /* 0x000fe40000000017 */
[----:B------:R-:W-:Y:S02]  /*09c0*/  FSETP.GEU.AND P5, PT, R3, RZ, PT ;  /* 0x000000ff0300720b */ /* 0x000fe40003fae000 */
[----:B------:R-:W-:Y:S02]  /*09d0*/  FSETP.GEU.AND P3, PT, R13, RZ, PT ;  /* 0x000000ff0d00720b */ /* 0x000fe40003f6e000 */
[----:B------:R-:W-:-:S02]  /*09e0*/  FSETP.GEU.AND P4, PT, R14, RZ, PT ;  /* 0x000000ff0e00720b */ /* 0x000fc40003f8e000 */
[----:B------:R-:W-:Y:S02]  /*09f0*/  FSETP.GEU.AND P6, PT, R0, RZ, PT ;  /* 0x000000ff0000720b */ /* 0x000fe40003fce000 */
[----:B------:R-:W-:Y:S02]  /*0a00*/  SEL R18, R13, RZ, P3 ;  /* 0x000000ff0d127207 */ /* 0x000fe40001800000 */
[----:B------:R-:W-:Y:S02]  /*0a10*/  SEL R17, R14, RZ, P4 ;  /* 0x000000ff0e117207 */ /* 0x000fe40002000000 */
[----:B------:R-:W-:Y:S02]  /*0a20*/  SEL R16, R3, RZ, P5 ;  /* 0x000000ff03107207 */ /* 0x000fe40002800000 */
[----:B------:R-:W-:-:S05]  /*0a30*/  SEL R19, R0, RZ, P6 ;  /* 0x000000ff00137207 */ /* 0x000fca0003000000 */
[----:B------:R-:W-:Y:S01]  /*0a40*/  STG.E.128 desc[UR4][R8.64+0x800], R16 ;  /* 0x0008001008007986 */ /* 0x000fe2000c101d04 */
[----:B------:R-:W-:Y:S05]  /*0a50*/  EXIT ;  /* 0x000000000000794d */ /* 0x000fea0003800000 */
.L_x_0:
[----:B------:R-:W-:-:S00]  /*0a60*/  BRA `(.L_x_0) ;  /* 0xfffffffc00fc7947 */ /* 0x000fc0000383ffff */
[----:B------:R-:W-:-:S00]  /*0a70*/  NOP ;  /* 0x0000000000007918 */ /* 0x000fc00000000000 */
        /* <DEDUP_REMOVED lines=8> */
.L_x_1:


//--------------------- .nv.global.init           --------------------------
	.section	.nv.global.init,"aw",@progbits
.nv.global.init:
	.type		_$_str,@object
	.size		_$_str,(_$_str_$_2 - _$_str)
_$_str:
        /*0000*/ 	.byte	0x5f, 0x5f, 0x43, 0x55, 0x44, 0x41, 0x5f, 0x46, 0x54, 0x5a, 0x00
	.type		_$_str_$_2,@object
	.size		_$_str_$_2,(.L_1 - _$_str_$_2)
_$_str_$_2:
        /*000b*/ 	.byte	0x5f, 0x5f, 0x43, 0x55, 0x44, 0x41, 0x5f, 0x50, 0x52, 0x45, 0x43, 0x5f, 0x53, 0x51, 0x52, 0x54
        /*001b*/ 	.byte	0x00
.L_1:


//--------------------- .nv.constant0.triton_poi_fused__native_batch_norm_legit_no_training_relu_5 --------------------------
	.section	.nv.constant0.triton_poi_fused__native_batch_norm_legit_no_training_relu_5,"a",@progbits
	.sectionflags	@""
	.align	4
.nv.constant0.triton_poi_fused__native_batch_norm_legit_no_training_relu_5:
	.zero		580
